//
// Generated by NVIDIA NVVM Compiler
//
// Compiler Build ID: CL-36424714
// Cuda compilation tools, release 13.0, V13.0.88
// Based on NVVM 20.0.0
//

.version 9.0
.target sm_100
.address_size 64

	// .globl	_Z10gpu_kerneliiiPiiii
.extern .func __assertfail
(
	.param .b64 __assertfail_param_0,
	.param .b64 __assertfail_param_1,
	.param .b32 __assertfail_param_2,
	.param .b64 __assertfail_param_3,
	.param .b64 __assertfail_param_4
)
;
.global .align 1 .b8 __unnamed_1[53] = {118, 111, 105, 100, 32, 103, 112, 117, 95, 107, 101, 114, 110, 101, 108, 40, 105, 110, 116, 44, 32, 105, 110, 116, 44, 32, 105, 110, 116, 44, 32, 105, 110, 116, 32, 42, 44, 32, 105, 110, 116, 44, 32, 105, 110, 116, 44, 32, 105, 110, 116, 41};
.global .align 1 .b8 $str[15] = {100, 97, 116, 97, 91, 105, 100, 120, 93, 32, 61, 61, 32, 48};
.global .align 1 .b8 $str$1[27] = {47, 116, 109, 112, 47, 115, 97, 115, 115, 95, 99, 117, 95, 102, 97, 55, 49, 116, 114, 49, 109, 47, 107, 46, 99, 117};

.visible .entry _Z10gpu_kerneliiiPiiii(
	.param .u32 _Z10gpu_kerneliiiPiiii_param_0,
	.param .u32 _Z10gpu_kerneliiiPiiii_param_1,
	.param .u32 _Z10gpu_kerneliiiPiiii_param_2,
	.param .u64 .ptr .align 1 _Z10gpu_kerneliiiPiiii_param_3,
	.param .u32 _Z10gpu_kerneliiiPiiii_param_4,
	.param .u32 _Z10gpu_kerneliiiPiiii_param_5,
	.param .u32 _Z10gpu_kerneliiiPiiii_param_6
)
{
	.reg .pred 	%p<8>;
	.reg .b32 	%r<35>;
	.reg .b64 	%rd<11>;

	ld.param.u32 	%r14, [_Z10gpu_kerneliiiPiiii_param_0];
	ld.param.u32 	%r15, [_Z10gpu_kerneliiiPiiii_param_1];
	ld.param.u32 	%r16, [_Z10gpu_kerneliiiPiiii_param_2];
	ld.param.u64 	%rd3, [_Z10gpu_kerneliiiPiiii_param_3];
	ld.param.u32 	%r17, [_Z10gpu_kerneliiiPiiii_param_4];
	ld.param.u32 	%r18, [_Z10gpu_kerneliiiPiiii_param_5];
	ld.param.u32 	%r19, [_Z10gpu_kerneliiiPiiii_param_6];
	mov.u32 	%r20, %ctaid.z;
	mov.u32 	%r21, %ntid.z;
	mov.u32 	%r22, %tid.z;
	mad.lo.s32 	%r31, %r20, %r21, %r22;
	setp.ge.s32 	%p1, %r31, %r16;
	@%p1 bra 	$L__BB0_11;
	mov.u32 	%r23, %ctaid.y;
	mov.u32 	%r24, %ntid.y;
	mov.u32 	%r25, %tid.y;
	mad.lo.s32 	%r2, %r23, %r24, %r25;
	mov.u32 	%r26, %ctaid.x;
	mov.u32 	%r27, %ntid.x;
	mov.u32 	%r28, %tid.x;
	mad.lo.s32 	%r3, %r26, %r27, %r28;
	cvta.to.global.u64 	%rd1, %rd3;
	mov.u64 	%rd5, $str;
	mov.u64 	%rd7, $str$1;
	mov.u64 	%rd9, __unnamed_1;
$L__BB0_2:
	setp.ge.s32 	%p2, %r2, %r15;
	@%p2 bra 	$L__BB0_10;
	mul.lo.s32 	%r5, %r31, %r15;
	mov.u32 	%r32, %r2;
$L__BB0_4:
	setp.ge.s32 	%p3, %r3, %r14;
	@%p3 bra 	$L__BB0_9;
	add.s32 	%r29, %r32, %r5;
	mad.lo.s32 	%r33, %r29, %r14, %r3;
	mov.u32 	%r34, %r3;
$L__BB0_6:
	mul.wide.s32 	%rd4, %r33, 4;
	add.s64 	%rd2, %rd1, %rd4;
	ld.global.u32 	%r30, [%rd2];
	setp.eq.s32 	%p4, %r30, 0;
	@%p4 bra 	$L__BB0_8;
	cvta.global.u64 	%rd6, %rd5;
	cvta.global.u64 	%rd8, %rd7;
	cvta.global.u64 	%rd10, %rd9;
	{ // callseq 0, 0
	.param .b64 param0;
	st.param.b64 	[param0], %rd6;
	.param .b64 param1;
	st.param.b64 	[param1], %rd8;
	.param .b32 param2;
	st.param.b32 	[param2], 22;
	.param .b64 param3;
	st.param.b64 	[param3], %rd10;
	.param .b64 param4;
	st.param.b64 	[param4], 1;
	call.uni 
	__assertfail, 
	(
	param0, 
	param1, 
	param2, 
	param3, 
	param4
	);
	} // callseq 0
$L__BB0_8:
	st.global.u32 	[%rd2], %r33;
	add.s32 	%r34, %r34, %r17;
	add.s32 	%r33, %r33, %r17;
	setp.lt.s32 	%p5, %r34, %r14;
	@%p5 bra 	$L__BB0_6;
$L__BB0_9:
	add.s32 	%r32, %r32, %r18;
	setp.lt.s32 	%p6, %r32, %r15;
	@%p6 bra 	$L__BB0_4;
$L__BB0_10:
	add.s32 	%r31, %r31, %r19;
	setp.lt.s32 	%p7, %r31, %r16;
	@%p7 bra 	$L__BB0_2;
$L__BB0_11:
	ret;

}


// ===== COMPILED SASS (sm_100) =====

	.target	sm_100

	.elftype	@"ET_EXEC"


//--------------------- .note.nv.tkinfo           --------------------------
	.section	.note.nv.tkinfo,"",@"SHT_NOTE"
	.sectionflags	@"SHF_NOTE_NV_TKINFO"
	.tkinfo
        /*0018*/ 	.word	0x00000002
        /*0030*/ 	.string	""
        /*0030*/ 	.string	"ptxas"
        /*0030*/ 	.string	"Cuda compilation tools, release 13.0, V13.0.88"
        /*0030*/ 	.string	"Build cuda_13.0.r13.0/compiler.36424714_0"
        /*0030*/ 	.string	"-arch sm_100 -m 64 "



//--------------------- .note.nv.cuinfo           --------------------------
	.section	.note.nv.cuinfo,"",@"SHT_NOTE"
	.sectionflags	@"SHF_NOTE_NV_CUINFO"
        /*0018*/ 	.short	0x0002
        /*001a*/ 	.short	0x0064
        /*001c*/ 	.short	0x0082
	.zero		2


//--------------------- .nv.info                  --------------------------
	.section	.nv.info,"",@"SHT_CUDA_INFO"
	.align	4


	//----- nvinfo : EIATTR_REGCOUNT
	.align		4
        /*0000*/ 	.byte	0x04, 0x2f
        /*0002*/ 	.short	(.L_4 - .L_3)
	.align		4
.L_3:
        /*0004*/ 	.word	index@(_Z10gpu_kerneliiiPiiii)
        /*0008*/ 	.word	0x0000001d


	//----- nvinfo : EIATTR_FRAME_SIZE
	.align		4
.L_4:
        /*000c*/ 	.byte	0x04, 0x11
        /*000e*/ 	.short	(.L_6 - .L_5)
	.align		4
.L_5:
        /*0010*/ 	.word	index@(_Z10gpu_kerneliiiPiiii)
        /*0014*/ 	.word	0x00000000


	//----- nvinfo : EIATTR_MIN_STACK_SIZE
	.align		4
.L_6:
        /*0018*/ 	.byte	0x04, 0x12
        /*001a*/ 	.short	(.L_8 - .L_7)
	.align		4
.L_7:
        /*001c*/ 	.word	index@(_Z10gpu_kerneliiiPiiii)
        /*0020*/ 	.word	0x00000000
.L_8:


//--------------------- .nv.compat                --------------------------
	.section	.nv.compat,"",@"SHT_CUDA_COMPAT_INFO"
	.align	4
        /*0000*/ 	.byte	0x02, 0x09, 0x00, 0x00, 0x02, 0x02, 0x01, 0x00, 0x02, 0x05, 0x05, 0x00, 0x03, 0x07, 0x01, 0x01
        /*0010*/ 	.byte	0x02, 0x03, 0x00, 0x00, 0x02, 0x06, 0x01, 0x00, 0x04, 0x0b, 0x08, 0x00, 0x09, 0x00, 0x00, 0x00
        /*0020*/ 	.byte	0x00, 0x00, 0x00, 0x00


//--------------------- .nv.info._Z10gpu_kerneliiiPiiii --------------------------
	.section	.nv.info._Z10gpu_kerneliiiPiiii,"",@"SHT_CUDA_INFO"
	.sectionflags	@""
	.align	4


	//----- nvinfo : EIATTR_CUDA_API_VERSION
	.align		4
        /*0000*/ 	.byte	0x04, 0x37
        /*0002*/ 	.short	(.L_10 - .L_9)
.L_9:
        /*0004*/ 	.word	0x00000082


	//----- nvinfo : EIATTR_KPARAM_INFO
	.align		4
.L_10:
        /*0008*/ 	.byte	0x04, 0x17
        /*000a*/ 	.short	(.L_12 - .L_11)
.L_11:
        /*000c*/ 	.word	0x00000000
        /*0010*/ 	.short	0x0006
        /*0012*/ 	.short	0x0020
        /*0014*/ 	.byte	0x00, 0xf0, 0x11, 0x00


	//----- nvinfo : EIATTR_KPARAM_INFO
	.align		4
.L_12:
        /*0018*/ 	.byte	0x04, 0x17
        /*001a*/ 	.short	(.L_14 - .L_13)
.L_13:
        /*001c*/ 	.word	0x00000000
        /*0020*/ 	.short	0x0005
        /*0022*/ 	.short	0x001c
        /*0024*/ 	.byte	0x00, 0xf0, 0x11, 0x00


	//----- nvinfo : EIATTR_KPARAM_INFO
	.align		4
.L_14:
        /*0028*/ 	.byte	0x04, 0x17
        /*002a*/ 	.short	(.L_16 - .L_15)
.L_15:
        /*002c*/ 	.word	0x00000000
        /*0030*/ 	.short	0x0004
        /*0032*/ 	.short	0x0018
        /*0034*/ 	.byte	0x00, 0xf0, 0x11, 0x00


	//----- nvinfo : EIATTR_KPARAM_INFO
	.align		4
.L_16:
        /*0038*/ 	.byte	0x04, 0x17
        /*003a*/ 	.short	(.L_18 - .L_17)
.L_17:
        /*003c*/ 	.word	0x00000000
        /*0040*/ 	.short	0x0003
        /*0042*/ 	.short	0x0010
        /*0044*/ 	.byte	0x00, 0xf5, 0x21, 0x00


	//----- nvinfo : EIATTR_KPARAM_INFO
	.align		4
.L_18:
        /*0048*/ 	.byte	0x04, 0x17
        /*004a*/ 	.short	(.L_20 - .L_19)
.L_19:
        /*004c*/ 	.word	0x00000000
        /*0050*/ 	.short	0x0002
        /*0052*/ 	.short	0x0008
        /*0054*/ 	.byte	0x00, 0xf0, 0x11, 0x00


	//----- nvinfo : EIATTR_KPARAM_INFO
	.align		4
.L_20:
        /*0058*/ 	.byte	0x04, 0x17
        /*005a*/ 	.short	(.L_22 - .L_21)
.L_21:
        /*005c*/ 	.word	0x00000000
        /*0060*/ 	.short	0x0001
        /*0062*/ 	.short	0x0004
        /*0064*/ 	.byte	0x00, 0xf0, 0x11, 0x00


	//----- nvinfo : EIATTR_KPARAM_INFO
	.align		4
.L_22:
        /*0068*/ 	.byte	0x04, 0x17
        /*006a*/ 	.short	(.L_24 - .L_23)
.L_23:
        /*006c*/ 	.word	0x00000000
        /*0070*/ 	.short	0x0000
        /*0072*/ 	.short	0x0000
        /*0074*/ 	.byte	0x00, 0xf0, 0x11, 0x00


	//----- nvinfo : EIATTR_SPARSE_MMA_MASK
	.align		4
.L_24:
        /*0078*/ 	.byte	0x03, 0x50
        /*007a*/ 	.short	0x0000


	//----- nvinfo : EIATTR_MAXREG_COUNT
	.align		4
        /*007c*/ 	.byte	0x03, 0x1b
        /*007e*/ 	.short	0x00ff


	//----- nvinfo : EIATTR_EXTERNS
	.align		4
        /*0080*/ 	.byte	0x04, 0x0f
        /*0082*/ 	.short	(.L_26 - .L_25)


	//   ....[0]....
	.align		4
.L_25:
        /*0084*/ 	.word	index@(__assertfail)


	//----- nvinfo : EIATTR_MERCURY_ISA_VERSION
	.align		4
.L_26:
        /*0088*/ 	.byte	0x03, 0x5f
        /*008a*/ 	.short	0x0101


	//----- nvinfo : EIATTR_VRC_CTA_INIT_COUNT
	.align		4
        /*008c*/ 	.byte	0x02, 0x4a
	.zero		1
	.zero		1


	//----- nvinfo : EIATTR_SYSCALL_OFFSETS
	.align		4
        /*0090*/ 	.byte	0x04, 0x46
        /*0092*/ 	.short	(.L_28 - .L_27)


	//   ....[0]....
.L_27:
        /*0094*/ 	.word	0x00000380


	//----- nvinfo : EIATTR_EXIT_INSTR_OFFSETS
	.align		4
.L_28:
        /*0098*/ 	.byte	0x04, 0x1c
        /*009a*/ 	.short	(.L_30 - .L_29)


	//   ....[0]....
.L_29:
        /*009c*/ 	.word	0x00000070


	//   ....[1]....
        /*00a0*/ 	.word	0x000004a0


	//----- nvinfo : EIATTR_CRS_STACK_SIZE
	.align		4
.L_30:
        /*00a4*/ 	.byte	0x04, 0x1e
        /*00a6*/ 	.short	(.L_32 - .L_31)
.L_31:
        /*00a8*/ 	.word	0x00000000


	//----- nvinfo : EIATTR_CBANK_PARAM_SIZE
	.align		4
.L_32:
        /*00ac*/ 	.byte	0x03, 0x19
        /*00ae*/ 	.short	0x0024


	//----- nvinfo : EIATTR_PARAM_CBANK
	.align		4
        /*00b0*/ 	.byte	0x04, 0x0a
        /*00b2*/ 	.short	(.L_34 - .L_33)
	.align		4
.L_33:
        /*00b4*/ 	.word	index@(.nv.constant0._Z10gpu_kerneliiiPiiii)
        /*00b8*/ 	.short	0x0380
        /*00ba*/ 	.short	0x0024


	//----- nvinfo : EIATTR_SW_WAR
	.align		4
.L_34:
        /*00bc*/ 	.byte	0x04, 0x36
        /*00be*/ 	.short	(.L_36 - .L_35)
.L_35:
        /*00c0*/ 	.word	0x00000008
.L_36:


//--------------------- .nv.callgraph             --------------------------
	.section	.nv.callgraph,"",@"SHT_CUDA_CALLGRAPH"
	.align	4
	.sectionentsize	8
	.align		4
        /*0000*/ 	.word	0x00000000
	.align		4
        /*0004*/ 	.word	0xffffffff
	.align		4
        /*0008*/ 	.word	index@(_Z10gpu_kerneliiiPiiii)
	.align		4
        /*000c*/ 	.word	index@(__assertfail)
	.align		4
        /*0010*/ 	.word	0x00000000
	.align		4
        /*0014*/ 	.word	0xfffffffe
	.align		4
        /*0018*/ 	.word	0x00000000
	.align		4
        /*001c*/ 	.word	0xfffffffd
	.align		4
        /*0020*/ 	.word	0x00000000
	.align		4
        /*0024*/ 	.word	0xfffffffc


//--------------------- .nv.constant4             --------------------------
	.section	.nv.constant4,"a",@progbits
	.align	8
	.align		8
.nv.constant4:
        /*0000*/ 	.dword	__assertfail
	.align		8
        /*0008*/ 	.dword	__unnamed_1
	.align		8
        /*0010*/ 	.dword	$str
	.align		8
        /*0018*/ 	.dword	$str$1


//--------------------- .text._Z10gpu_kerneliiiPiiii --------------------------
	.section	.text._Z10gpu_kerneliiiPiiii,"ax",@progbits
	.align	128
        .global         _Z10gpu_kerneliiiPiiii
        .type           _Z10gpu_kerneliiiPiiii,@function
        .size           _Z10gpu_kerneliiiPiiii,(.L_x_10 - _Z10gpu_kerneliiiPiiii)
        .other          _Z10gpu_kerneliiiPiiii,@"STO_CUDA_ENTRY STV_DEFAULT"
_Z10gpu_kerneliiiPiiii:
.text._Z10gpu_kerneliiiPiiii:
[----:B------:R-:W0:Y:S01]  /*0000*/  LDC R1, c[0x0][0x37c] ;  /* 0x0000df00ff017b82 */ /* 0x000e220000000800 */
[----:B------:R-:W1:Y:S07]  /*0010*/  S2R R3, SR_TID.Z ;  /* 0x0000000000037919 */ /* 0x000e6e0000002300 */
[----:B------:R-:W1:Y:S01]  /*0020*/  S2UR UR4, SR_CTAID.Z ;  /* 0x00000000000479c3 */ /* 0x000e620000002700 */
[----:B------:R-:W2:Y:S07]  /*0030*/  LDCU UR5, c[0x0][0x388] ;  /* 0x00007100ff0577ac */ /* 0x000eae0008000800 */
[----:B------:R-:W1:Y:S02]  /*0040*/  LDC R22, c[0x0][0x368] ;  /* 0x0000da00ff167b82 */ /* 0x000e640000000800 */
[----:B-1----:R-:W-:-:S05]  /*0050*/  IMAD R22, R22, UR4, R3 ;  /* 0x0000000416167c24 */ /* 0x002fca000f8e0203 */
[----:B--2---:R-:W-:-:S13]  /*0060*/  ISETP.GE.AND P0, PT, R22, UR5, PT ;  /* 0x0000000516007c0c */ /* 0x004fda000bf06270 */
[----:B0-----:R-:W-:Y:S05]  /*0070*/  @P0 EXIT ;  /* 0x000000000000094d */ /* 0x001fea0003800000 */
[----:B------:R-:W0:Y:S01]  /*0080*/  S2R R3, SR_TID.Y ;  /* 0x0000000000037919 */ /* 0x000e220000002200 */
[----:B------:R-:W0:Y:S01]  /*0090*/  LDC R18, c[0x0][0x364] ;  /* 0x0000d900ff127b82 */ /* 0x000e220000000800 */
[----:B------:R-:W1:Y:S01]  /*00a0*/  LDCU.64 UR36, c[0x0][0x358] ;  /* 0x00006b00ff2477ac */ /* 0x000e620008000a00 */
[----:B------:R-:W2:Y:S01]  /*00b0*/  S2R R0, SR_TID.X ;  /* 0x0000000000007919 */ /* 0x000ea20000002100 */
[----:B------:R-:W3:Y:S05]  /*00c0*/  LDCU UR38, c[0x0][0x398] ;  /* 0x00007300ff2677ac */ /* 0x000eea0008000800 */
[----:B------:R-:W0:Y:S01]  /*00d0*/  S2UR UR4, SR_CTAID.Y ;  /* 0x00000000000479c3 */ /* 0x000e220000002600 */
[----:B------:R-:W4:Y:S07]  /*00e0*/  LDCU UR39, c[0x0][0x380] ;  /* 0x00007000ff2777ac */ /* 0x000f2e0008000800 */
[----:B------:R-:W2:Y:S08]  /*00f0*/  S2UR UR5, SR_CTAID.X ;  /* 0x00000000000579c3 */ /* 0x000eb00000002500 */
[----:B------:R-:W2:Y:S01]  /*0100*/  LDC R19, c[0x0][0x360] ;  /* 0x0000d800ff137b82 */ /* 0x000ea20000000800 */
[----:B0-----:R-:W-:-:S02]  /*0110*/  IMAD R18, R18, UR4, R3 ;  /* 0x0000000412127c24 */ /* 0x001fc4000f8e0203 */
[----:B-1234-:R-:W-:-:S07]  /*0120*/  IMAD R19, R19, UR5, R0 ;  /* 0x0000000513137c24 */ /* 0x01efce000f8e0200 */
.L_x_8:
[----:B------:R-:W0:Y:S01]  /*0130*/  LDCU UR4, c[0x0][0x384] ;  /* 0x00007080ff0477ac */ /* 0x000e220008000800 */
[----:B------:R-:W-:Y:S01]  /*0140*/  BSSY.RECONVERGENT B8, `(.L_x_0) ;  /* 0x0000030000087945 */ /* 0x000fe20003800200 */
[----:B0-----:R-:W-:-:S13]  /*0150*/  ISETP.GE.AND P0, PT, R18, UR4, PT ;  /* 0x0000000412007c0c */ /* 0x001fda000bf06270 */
[----:B------:R-:W-:Y:S05]  /*0160*/  @P0 BRA `(.L_x_1) ;  /* 0x0000000000b40947 */ /* 0x000fea0003800000 */
[----:B------:R-:W-:-:S07]  /*0170*/  IMAD.MOV.U32 R23, RZ, RZ, R18 ;  /* 0x000000ffff177224 */ /* 0x000fce00078e0012 */
.L_x_7:
[----:B------:R-:W0:Y:S01]  /*0180*/  LDC R2, c[0x0][0x380] ;  /* 0x0000e000ff027b82 */ /* 0x000e220000000800 */
[----:B------:R-:W-:Y:S01]  /*0190*/  BSSY.RECONVERGENT B7, `(.L_x_2) ;  /* 0x0000025000077945 */ /* 0x000fe20003800200 */
[----:B0-----:R-:W-:-:S13]  /*01a0*/  ISETP.GE.AND P0, PT, R19, R2, PT ;  /* 0x000000021300720c */ /* 0x001fda0003f06270 */
[----:B------:R-:W-:Y:S05]  /*01b0*/  @P0 BRA `(.L_x_3) ;  /* 0x0000000000880947 */ /* 0x000fea0003800000 */
[----:B------:R-:W0:Y:S01]  /*01c0*/  LDCU UR4, c[0x0][0x384] ;  /* 0x00007080ff0477ac */ /* 0x000e220008000800 */
[----:B------:R-:W-:Y:S02]  /*01d0*/  IMAD.MOV.U32 R24, RZ, RZ, R19 ;  /* 0x000000ffff187224 */ /* 0x000fe400078e0013 */
[----:B0-----:R-:W-:-:S04]  /*01e0*/  IMAD R0, R22, UR4, R23 ;  /* 0x0000000416007c24 */ /* 0x001fc8000f8e0217 */
[----:B------:R-:W-:-:S07]  /*01f0*/  IMAD R25, R0, R2, R19 ;  /* 0x0000000200197224 */ /* 0x000fce00078e0213 */
.L_x_6:
[----:B------:R-:W0:Y:S02]  /*0200*/  LDC.64 R16, c[0x0][0x390] ;  /* 0x0000e400ff107b82 */ /* 0x000e240000000a00 */
[----:B0-----:R-:W-:-:S05]  /*0210*/  IMAD.WIDE R16, R25, 0x4, R16 ;  /* 0x0000000419107825 */ /* 0x001fca00078e0210 */
[----:B------:R-:W2:Y:S01]  /*0220*/  LDG.E R0, desc[UR36][R16.64] ;  /* 0x0000002410007981 */ /* 0x000ea2000c1e1900 */
[----:B------:R-:W-:Y:S01]  /*0230*/  IADD3 R24, PT, PT, R24, UR38, RZ ;  /* 0x0000002618187c10 */ /* 0x000fe2000fffe0ff */
[----:B------:R-:W-:Y:S03]  /*0240*/  BSSY.RECONVERGENT B6, `(.L_x_4) ;  /* 0x0000015000067945 */ /* 0x000fe60003800200 */
[----:B------:R-:W-:-:S04]  /*0250*/  ISETP.GE.AND P1, PT, R24, UR39, PT ;  /* 0x0000002718007c0c */ /* 0x000fc8000bf26270 */
[----:B------:R-:W-:Y:S02]  /*0260*/  P2R R26, PR, RZ, 0x2 ;  /* 0x00000002ff1a7803 */ /* 0x000fe40000000000 */
[----:B--2---:R-:W-:-:S13]  /*0270*/  ISETP.NE.AND P0, PT, R0, RZ, PT ;  /* 0x000000ff0000720c */ /* 0x004fda0003f05270 */
[----:B------:R-:W-:Y:S05]  /*0280*/  @!P0 BRA `(.L_x_5) ;  /* 0x0000000000408947 */ /* 0x000fea0003800000 */
[----:B------:R-:W-:Y:S01]  /*0290*/  MOV R2, 0x0 ;  /* 0x0000000000027802 */ /* 0x000fe20000000f00 */
[----:B------:R-:W0:Y:S01]  /*02a0*/  LDCU.64 UR4, c[0x4][0x10] ;  /* 0x01000200ff0477ac */ /* 0x000e220008000a00 */
[----:B------:R-:W-:Y:S02]  /*02b0*/  HFMA2 R12, -RZ, RZ, 0, 5.9604644775390625e-08 ;  /* 0x00000001ff0c7431 */ /* 0x000fe400000001ff */
[----:B------:R-:W-:Y:S01]  /*02c0*/  IMAD.MOV.U32 R8, RZ, RZ, 0x16 ;  /* 0x00000016ff087424 */ /* 0x000fe200078e00ff */
[----:B------:R-:W1:Y:S01]  /*02d0*/  LDCU.64 UR6, c[0x4][0x18] ;  /* 0x01000300ff0677ac */ /* 0x000e620008000a00 */
[----:B------:R-:W2:Y:S01]  /*02e0*/  LDC.64 R2, c[0x4][R2] ;  /* 0x0100000002027b82 */ /* 0x000ea20000000a00 */
[----:B------:R-:W-:Y:S01]  /*02f0*/  IMAD.MOV.U32 R13, RZ, RZ, RZ ;  /* 0x000000ffff0d7224 */ /* 0x000fe200078e00ff */
[----:B------:R-:W3:Y:S01]  /*0300*/  LDCU.64 UR8, c[0x4][0x8] ;  /* 0x01000100ff0877ac */ /* 0x000ee20008000a00 */
[----:B0-----:R-:W-:Y:S02]  /*0310*/  IMAD.U32 R4, RZ, RZ, UR4 ;  /* 0x00000004ff047e24 */ /* 0x001fe4000f8e00ff */
[----:B------:R-:W-:Y:S01]  /*0320*/  IMAD.U32 R5, RZ, RZ, UR5 ;  /* 0x00000005ff057e24 */ /* 0x000fe2000f8e00ff */
[----:B-1----:R-:W-:Y:S01]  /*0330*/  MOV R6, UR6 ;  /* 0x0000000600067c02 */ /* 0x002fe20008000f00 */
[----:B------:R-:W-:-:S02]  /*0340*/  IMAD.U32 R7, RZ, RZ, UR7 ;  /* 0x00000007ff077e24 */ /* 0x000fc4000f8e00ff */
[----:B---3--:R-:W-:Y:S01]  /*0350*/  IMAD.U32 R10, RZ, RZ, UR8 ;  /* 0x00000008ff0a7e24 */ /* 0x008fe2000f8e00ff */
[----:B------:R-:W-:-:S07]  /*0360*/  MOV R11, UR9 ;  /* 0x00000009000b7c02 */ /* 0x000fce0008000f00 */
[----:B------:R-:W-:-:S07]  /*0370*/  LEPC R20, `(.L_x_5) ;  /* 0x000000001014794e */ /* 0x000fce0000000000 */
[----:B--2---:R-:W-:Y:S05]  /*0380*/  CALL.ABS.NOINC R2 ;  /* 0x0000000002007343 */ /* 0x004fea0003c00000 */
.L_x_5:
[----:B------:R-:W-:Y:S05]  /*0390*/  BSYNC.RECONVERGENT B6 ;  /* 0x0000000000067941 */ /* 0x000fea0003800200 */
.L_x_4:
[----:B------:R-:W-:Y:S01]  /*03a0*/  ISETP.NE.AND P6, PT, R26, RZ, PT ;  /* 0x000000ff1a00720c */ /* 0x000fe20003fc5270 */
[----:B------:R0:W-:Y:S02]  /*03b0*/  STG.E desc[UR36][R16.64], R25 ;  /* 0x0000001910007986 */ /* 0x0001e4000c101924 */
[----:B0-----:R-:W-:-:S10]  /*03c0*/  IADD3 R25, PT, PT, R25, UR38, RZ ;  /* 0x0000002619197c10 */ /* 0x001fd4000fffe0ff */
[----:B------:R-:W-:Y:S05]  /*03d0*/  @!P6 BRA `(.L_x_6) ;  /* 0xfffffffc0088e947 */ /* 0x000fea000383ffff */
.L_x_3:
[----:B------:R-:W-:Y:S05]  /*03e0*/  BSYNC.RECONVERGENT B7 ;  /* 0x0000000000077941 */ /* 0x000fea0003800200 */
.L_x_2:
[----:B------:R-:W0:Y:S01]  /*03f0*/  LDCU UR4, c[0x0][0x39c] ;  /* 0x00007380ff0477ac */ /* 0x000e220008000800 */
[----:B------:R-:W1:Y:S01]  /*0400*/  LDCU UR5, c[0x0][0x384] ;  /* 0x00007080ff0577ac */ /* 0x000e620008000800 */
[----:B0-----:R-:W-:-:S05]  /*0410*/  VIADD R23, R23, UR4 ;  /* 0x0000000417177c36 */ /* 0x001fca0008000000 */
[----:B-1----:R-:W-:-:S13]  /*0420*/  ISETP.GE.AND P0, PT, R23, UR5, PT ;  /* 0x0000000517007c0c */ /* 0x002fda000bf06270 */
[----:B------:R-:W-:Y:S05]  /*0430*/  @!P0 BRA `(.L_x_7) ;  /* 0xfffffffc00508947 */ /* 0x000fea000383ffff */
.L_x_1:
[----:B------:R-:W-:Y:S05]  /*0440*/  BSYNC.RECONVERGENT B8 ;  /* 0x0000000000087941 */ /* 0x000fea0003800200 */
.L_x_0:
[----:B------:R-:W0:Y:S01]  /*0450*/  LDCU UR4, c[0x0][0x3a0] ;  /* 0x00007400ff0477ac */ /* 0x000e220008000800 */
[----:B------:R-:W1:Y:S01]  /*0460*/  LDCU UR5, c[0x0][0x388] ;  /* 0x00007100ff0577ac */ /* 0x000e620008000800 */
[----:B0-----:R-:W-:-:S04]  /*0470*/  IADD3 R22, PT, PT, R22, UR4, RZ ;  /* 0x0000000416167c10 */ /* 0x001fc8000fffe0ff */
[----:B-1----:R-:W-:-:S13]  /*0480*/  ISETP.GE.AND P0, PT, R22, UR5, PT ;  /* 0x0000000516007c0c */ /* 0x002fda000bf06270 */
[----:B------:R-:W-:Y:S05]  /*0490*/  @!P0 BRA `(.L_x_8) ;  /* 0xfffffffc00248947 */ /* 0x000fea000383ffff */
[----:B------:R-:W-:Y:S05]  /*04a0*/  EXIT ;  /* 0x000000000000794d */ /* 0x000fea0003800000 */
.L_x_9:
[----:B------:R-:W-:-:S00]  /*04b0*/  BRA `(.L_x_9) ;  /* 0xfffffffc00fc7947 */ /* 0x000fc0000383ffff */
[----:B------:R-:W-:-:S00]  /*04c0*/  NOP ;  /* 0x0000000000007918 */ /* 0x000fc00000000000 */
        /* <DEDUP_REMOVED lines=11> */
.L_x_10:


//--------------------- .nv.global.init           --------------------------
	.section	.nv.global.init,"aw",@progbits
.nv.global.init:
	.type		$str,@object
	.size		$str,($str$1 - $str)
$str:
        /*0000*/ 	.byte	0x64, 0x61, 0x74, 0x61, 0x5b, 0x69, 0x64, 0x78, 0x5d, 0x20, 0x3d, 0x3d, 0x20, 0x30, 0x00
	.type		$str$1,@object
	.size		$str$1,(__unnamed_1 - $str$1)
$str$1:
        /*000f*/ 	.byte	0x2f, 0x74, 0x6d, 0x70, 0x2f, 0x73, 0x61, 0x73, 0x73, 0x5f, 0x63, 0x75, 0x5f, 0x66, 0x61, 0x37
        /*001f*/ 	.byte	0x31, 0x74, 0x72, 0x31, 0x6d, 0x2f, 0x6b, 0x2e, 0x63, 0x75, 0x00
	.type		__unnamed_1,@object
	.size		__unnamed_1,(.L_0 - __unnamed_1)
__unnamed_1:
        /*002a*/ 	.byte	0x76, 0x6f, 0x69, 0x64, 0x20, 0x67, 0x70, 0x75, 0x5f, 0x6b, 0x65, 0x72, 0x6e, 0x65, 0x6c, 0x28
        /*003a*/ 	.byte	0x69, 0x6e, 0x74, 0x2c, 0x20, 0x69, 0x6e, 0x74, 0x2c, 0x20, 0x69, 0x6e, 0x74, 0x2c, 0x20, 0x69
        /*004a*/ 	.byte	0x6e, 0x74, 0x20, 0x2a, 0x2c, 0x20, 0x69, 0x6e, 0x74, 0x2c, 0x20, 0x69, 0x6e, 0x74, 0x2c, 0x20
        /*005a*/ 	.byte	0x69, 0x6e, 0x74, 0x29, 0x00
.L_0:


//--------------------- .nv.shared.reserved.0     --------------------------
	.section	.nv.shared.reserved.0,"aw",@nobits
	.weak		__nv_reservedSMEM_offset_0_alias
	.size		__nv_reservedSMEM_offset_0_alias, 0, 64
	.other		__nv_reservedSMEM_offset_0_alias,@"STO_CUDA_RESERVED_SHARED STV_DEFAULT"
__nv_reservedSMEM_offset_0_alias:
	.zero		0
	.zero		64


//--------------------- .nv.constant0._Z10gpu_kerneliiiPiiii --------------------------
	.section	.nv.constant0._Z10gpu_kerneliiiPiiii,"a",@progbits
	.sectionflags	@""
	.align	4
.nv.constant0._Z10gpu_kerneliiiPiiii:
	.zero		932


//--------------------- SYMBOLS --------------------------

	.type		.nv.reservedSmem.offset0,@object
	.size		.nv.reservedSmem.offset0,0x4
	.type		__assertfail,@function
